//
// Generated by NVIDIA NVVM Compiler
//
// Compiler Build ID: CL-36424714
// Cuda compilation tools, release 13.0, V13.0.88
// Based on NVVM 20.0.0
//

.version 9.0
.target sm_100
.address_size 64

	// .globl	_Z32fused_mask_bias_add_scale_kernelILi8EEvPK6__halfPS0_S2_S2_PKfi

.visible .entry _Z32fused_mask_bias_add_scale_kernelILi8EEvPK6__halfPS0_S2_S2_PKfi(
	.param .u64 .ptr .align 1 _Z32fused_mask_bias_add_scale_kernelILi8EEvPK6__halfPS0_S2_S2_PKfi_param_0,
	.param .u64 .ptr .align 1 _Z32fused_mask_bias_add_scale_kernelILi8EEvPK6__halfPS0_S2_S2_PKfi_param_1,
	.param .u64 .ptr .align 1 _Z32fused_mask_bias_add_scale_kernelILi8EEvPK6__halfPS0_S2_S2_PKfi_param_2,
	.param .u64 .ptr .align 1 _Z32fused_mask_bias_add_scale_kernelILi8EEvPK6__halfPS0_S2_S2_PKfi_param_3,
	.param .u64 .ptr .align 1 _Z32fused_mask_bias_add_scale_kernelILi8EEvPK6__halfPS0_S2_S2_PKfi_param_4,
	.param .u32 _Z32fused_mask_bias_add_scale_kernelILi8EEvPK6__halfPS0_S2_S2_PKfi_param_5
)
{
	.reg .pred 	%p<7>;
	.reg .b32 	%r<216>;
	.reg .b32 	%f<2>;
	.reg .b64 	%rd<31>;

	ld.param.u64 	%rd6, [_Z32fused_mask_bias_add_scale_kernelILi8EEvPK6__halfPS0_S2_S2_PKfi_param_0];
	ld.param.u64 	%rd7, [_Z32fused_mask_bias_add_scale_kernelILi8EEvPK6__halfPS0_S2_S2_PKfi_param_1];
	ld.param.u64 	%rd10, [_Z32fused_mask_bias_add_scale_kernelILi8EEvPK6__halfPS0_S2_S2_PKfi_param_2];
	ld.param.u64 	%rd8, [_Z32fused_mask_bias_add_scale_kernelILi8EEvPK6__halfPS0_S2_S2_PKfi_param_3];
	ld.param.u64 	%rd9, [_Z32fused_mask_bias_add_scale_kernelILi8EEvPK6__halfPS0_S2_S2_PKfi_param_4];
	ld.param.u32 	%r13, [_Z32fused_mask_bias_add_scale_kernelILi8EEvPK6__halfPS0_S2_S2_PKfi_param_5];
	cvta.to.global.u64 	%rd1, %rd8;
	cvta.to.global.u64 	%rd2, %rd10;
	cvta.to.global.u64 	%rd3, %rd6;
	cvta.to.global.u64 	%rd4, %rd7;
	mov.u32 	%r14, %ctaid.x;
	mov.u32 	%r15, %ntid.x;
	mov.u32 	%r16, %tid.x;
	mad.lo.s32 	%r17, %r14, %r15, %r16;
	shl.b32 	%r214, %r17, 3;
	mov.u32 	%r18, %nctaid.x;
	mul.lo.s32 	%r19, %r18, %r15;
	shl.b32 	%r2, %r19, 3;
	setp.ge.s32 	%p1, %r214, %r13;
	@%p1 bra 	$L__BB0_7;
	cvta.to.global.u64 	%rd11, %rd9;
	ld.global.f32 	%f1, [%rd11];
	// begin inline asm
	{.reg .f16 low;
  cvt.rn.f16.f32 low, %f1;
  mov.b32 %r20, {low,low};}

	// end inline asm
	add.s32 	%r21, %r2, %r214;
	max.s32 	%r22, %r13, %r21;
	sub.s32 	%r23, %r22, %r2;
	setp.ne.s32 	%p2, %r23, %r214;
	selp.u32 	%r24, 1, 0, %p2;
	add.s32 	%r25, %r214, %r24;
	sub.s32 	%r26, %r23, %r25;
	div.u32 	%r27, %r26, %r2;
	add.s32 	%r4, %r27, %r24;
	and.b32  	%r28, %r4, 3;
	setp.eq.s32 	%p3, %r28, 3;
	@%p3 bra 	$L__BB0_4;
	add.s64 	%rd5, %rd3, 8;
	add.s32 	%r29, %r4, 1;
	and.b32  	%r30, %r29, 3;
	neg.s32 	%r212, %r30;
$L__BB0_3:
	.pragma "nounroll";
	mul.wide.s32 	%rd12, %r214, 2;
	add.s64 	%rd13, %rd4, %rd12;
	add.s64 	%rd14, %rd5, %rd12;
	ld.global.u32 	%r35, [%rd14+-8];
	ld.global.u32 	%r32, [%rd2];
	ld.global.u32 	%r39, [%rd1];
	// begin inline asm
	{mul.f16x2 %r31,%r32,%r20;
}
	// end inline asm
	// begin inline asm
	{mul.f16x2 %r34,%r35,%r31;
}
	// end inline asm
	// begin inline asm
	{add.f16x2 %r37,%r34,%r39;
}
	// end inline asm
	ld.global.u32 	%r44, [%rd14+-4];
	ld.global.u32 	%r41, [%rd2+4];
	ld.global.u32 	%r48, [%rd1+4];
	// begin inline asm
	{mul.f16x2 %r40,%r41,%r20;
}
	// end inline asm
	// begin inline asm
	{mul.f16x2 %r43,%r44,%r40;
}
	// end inline asm
	// begin inline asm
	{add.f16x2 %r46,%r43,%r48;
}
	// end inline asm
	ld.global.u32 	%r53, [%rd14];
	ld.global.u32 	%r50, [%rd2+8];
	ld.global.u32 	%r57, [%rd1+8];
	// begin inline asm
	{mul.f16x2 %r49,%r50,%r20;
}
	// end inline asm
	// begin inline asm
	{mul.f16x2 %r52,%r53,%r49;
}
	// end inline asm
	// begin inline asm
	{add.f16x2 %r55,%r52,%r57;
}
	// end inline asm
	ld.global.u32 	%r62, [%rd14+4];
	ld.global.u32 	%r59, [%rd2+12];
	ld.global.u32 	%r66, [%rd1+12];
	// begin inline asm
	{mul.f16x2 %r58,%r59,%r20;
}
	// end inline asm
	// begin inline asm
	{mul.f16x2 %r61,%r62,%r58;
}
	// end inline asm
	// begin inline asm
	{add.f16x2 %r64,%r61,%r66;
}
	// end inline asm
	st.global.v4.b32 	[%rd13], {%r37, %r46, %r55, %r64};
	add.s32 	%r214, %r214, %r2;
	add.s32 	%r212, %r212, 1;
	setp.ne.s32 	%p4, %r212, 0;
	@%p4 bra 	$L__BB0_3;
$L__BB0_4:
	setp.lt.u32 	%p5, %r4, 3;
	@%p5 bra 	$L__BB0_7;
	mul.wide.s32 	%rd21, %r2, 2;
	shl.b32 	%r211, %r2, 2;
$L__BB0_6:
	ld.param.u64 	%rd30, [_Z32fused_mask_bias_add_scale_kernelILi8EEvPK6__halfPS0_S2_S2_PKfi_param_3];
	ld.param.u64 	%rd29, [_Z32fused_mask_bias_add_scale_kernelILi8EEvPK6__halfPS0_S2_S2_PKfi_param_1];
	ld.param.u64 	%rd28, [_Z32fused_mask_bias_add_scale_kernelILi8EEvPK6__halfPS0_S2_S2_PKfi_param_0];
	cvta.to.global.u64 	%rd15, %rd28;
	mul.wide.s32 	%rd16, %r214, 2;
	add.s64 	%rd17, %rd15, %rd16;
	ld.global.u32 	%r71, [%rd17];
	ld.global.u32 	%r68, [%rd2];
	cvta.to.global.u64 	%rd18, %rd30;
	ld.global.u32 	%r75, [%rd18];
	// begin inline asm
	{mul.f16x2 %r67,%r68,%r20;
}
	// end inline asm
	// begin inline asm
	{mul.f16x2 %r70,%r71,%r67;
}
	// end inline asm
	// begin inline asm
	{add.f16x2 %r73,%r70,%r75;
}
	// end inline asm
	ld.global.u32 	%r80, [%rd17+4];
	ld.global.u32 	%r77, [%rd2+4];
	ld.global.u32 	%r84, [%rd18+4];
	// begin inline asm
	{mul.f16x2 %r76,%r77,%r20;
}
	// end inline asm
	// begin inline asm
	{mul.f16x2 %r79,%r80,%r76;
}
	// end inline asm
	// begin inline asm
	{add.f16x2 %r82,%r79,%r84;
}
	// end inline asm
	ld.global.u32 	%r89, [%rd17+8];
	ld.global.u32 	%r86, [%rd2+8];
	ld.global.u32 	%r93, [%rd18+8];
	// begin inline asm
	{mul.f16x2 %r85,%r86,%r20;
}
	// end inline asm
	// begin inline asm
	{mul.f16x2 %r88,%r89,%r85;
}
	// end inline asm
	// begin inline asm
	{add.f16x2 %r91,%r88,%r93;
}
	// end inline asm
	ld.global.u32 	%r98, [%rd17+12];
	ld.global.u32 	%r95, [%rd2+12];
	ld.global.u32 	%r102, [%rd18+12];
	// begin inline asm
	{mul.f16x2 %r94,%r95,%r20;
}
	// end inline asm
	// begin inline asm
	{mul.f16x2 %r97,%r98,%r94;
}
	// end inline asm
	// begin inline asm
	{add.f16x2 %r100,%r97,%r102;
}
	// end inline asm
	cvta.to.global.u64 	%rd19, %rd29;
	add.s64 	%rd20, %rd19, %rd16;
	st.global.v4.b32 	[%rd20], {%r73, %r82, %r91, %r100};
	add.s64 	%rd22, %rd17, %rd21;
	ld.global.u32 	%r107, [%rd22];
	ld.global.u32 	%r104, [%rd2];
	ld.global.u32 	%r111, [%rd18];
	// begin inline asm
	{mul.f16x2 %r103,%r104,%r20;
}
	// end inline asm
	// begin inline asm
	{mul.f16x2 %r106,%r107,%r103;
}
	// end inline asm
	// begin inline asm
	{add.f16x2 %r109,%r106,%r111;
}
	// end inline asm
	ld.global.u32 	%r116, [%rd22+4];
	ld.global.u32 	%r113, [%rd2+4];
	ld.global.u32 	%r120, [%rd18+4];
	// begin inline asm
	{mul.f16x2 %r112,%r113,%r20;
}
	// end inline asm
	// begin inline asm
	{mul.f16x2 %r115,%r116,%r112;
}
	// end inline asm
	// begin inline asm
	{add.f16x2 %r118,%r115,%r120;
}
	// end inline asm
	ld.global.u32 	%r125, [%rd22+8];
	ld.global.u32 	%r122, [%rd2+8];
	ld.global.u32 	%r129, [%rd18+8];
	// begin inline asm
	{mul.f16x2 %r121,%r122,%r20;
}
	// end inline asm
	// begin inline asm
	{mul.f16x2 %r124,%r125,%r121;
}
	// end inline asm
	// begin inline asm
	{add.f16x2 %r127,%r124,%r129;
}
	// end inline asm
	ld.global.u32 	%r134, [%rd22+12];
	ld.global.u32 	%r131, [%rd2+12];
	ld.global.u32 	%r138, [%rd18+12];
	// begin inline asm
	{mul.f16x2 %r130,%r131,%r20;
}
	// end inline asm
	// begin inline asm
	{mul.f16x2 %r133,%r134,%r130;
}
	// end inline asm
	// begin inline asm
	{add.f16x2 %r136,%r133,%r138;
}
	// end inline asm
	add.s64 	%rd23, %rd20, %rd21;
	st.global.v4.b32 	[%rd23], {%r109, %r118, %r127, %r136};
	add.s64 	%rd24, %rd22, %rd21;
	ld.global.u32 	%r143, [%rd24];
	ld.global.u32 	%r140, [%rd2];
	ld.global.u32 	%r147, [%rd18];
	// begin inline asm
	{mul.f16x2 %r139,%r140,%r20;
}
	// end inline asm
	// begin inline asm
	{mul.f16x2 %r142,%r143,%r139;
}
	// end inline asm
	// begin inline asm
	{add.f16x2 %r145,%r142,%r147;
}
	// end inline asm
	ld.global.u32 	%r152, [%rd24+4];
	ld.global.u32 	%r149, [%rd2+4];
	ld.global.u32 	%r156, [%rd18+4];
	// begin inline asm
	{mul.f16x2 %r148,%r149,%r20;
}
	// end inline asm
	// begin inline asm
	{mul.f16x2 %r151,%r152,%r148;
}
	// end inline asm
	// begin inline asm
	{add.f16x2 %r154,%r151,%r156;
}
	// end inline asm
	ld.global.u32 	%r161, [%rd24+8];
	ld.global.u32 	%r158, [%rd2+8];
	ld.global.u32 	%r165, [%rd18+8];
	// begin inline asm
	{mul.f16x2 %r157,%r158,%r20;
}
	// end inline asm
	// begin inline asm
	{mul.f16x2 %r160,%r161,%r157;
}
	// end inline asm
	// begin inline asm
	{add.f16x2 %r163,%r160,%r165;
}
	// end inline asm
	ld.global.u32 	%r170, [%rd24+12];
	ld.global.u32 	%r167, [%rd2+12];
	ld.global.u32 	%r174, [%rd18+12];
	// begin inline asm
	{mul.f16x2 %r166,%r167,%r20;
}
	// end inline asm
	// begin inline asm
	{mul.f16x2 %r169,%r170,%r166;
}
	// end inline asm
	// begin inline asm
	{add.f16x2 %r172,%r169,%r174;
}
	// end inline asm
	add.s64 	%rd25, %rd23, %rd21;
	st.global.v4.b32 	[%rd25], {%r145, %r154, %r163, %r172};
	add.s64 	%rd26, %rd24, %rd21;
	ld.global.u32 	%r179, [%rd26];
	ld.global.u32 	%r176, [%rd2];
	ld.global.u32 	%r183, [%rd18];
	// begin inline asm
	{mul.f16x2 %r175,%r176,%r20;
}
	// end inline asm
	// begin inline asm
	{mul.f16x2 %r178,%r179,%r175;
}
	// end inline asm
	// begin inline asm
	{add.f16x2 %r181,%r178,%r183;
}
	// end inline asm
	ld.global.u32 	%r188, [%rd26+4];
	ld.global.u32 	%r185, [%rd2+4];
	ld.global.u32 	%r192, [%rd18+4];
	// begin inline asm
	{mul.f16x2 %r184,%r185,%r20;
}
	// end inline asm
	// begin inline asm
	{mul.f16x2 %r187,%r188,%r184;
}
	// end inline asm
	// begin inline asm
	{add.f16x2 %r190,%r187,%r192;
}
	// end inline asm
	ld.global.u32 	%r197, [%rd26+8];
	ld.global.u32 	%r194, [%rd2+8];
	ld.global.u32 	%r201, [%rd18+8];
	// begin inline asm
	{mul.f16x2 %r193,%r194,%r20;
}
	// end inline asm
	// begin inline asm
	{mul.f16x2 %r196,%r197,%r193;
}
	// end inline asm
	// begin inline asm
	{add.f16x2 %r199,%r196,%r201;
}
	// end inline asm
	ld.global.u32 	%r206, [%rd26+12];
	ld.global.u32 	%r203, [%rd2+12];
	ld.global.u32 	%r210, [%rd18+12];
	// begin inline asm
	{mul.f16x2 %r202,%r203,%r20;
}
	// end inline asm
	// begin inline asm
	{mul.f16x2 %r205,%r206,%r202;
}
	// end inline asm
	// begin inline asm
	{add.f16x2 %r208,%r205,%r210;
}
	// end inline asm
	add.s64 	%rd27, %rd25, %rd21;
	st.global.v4.b32 	[%rd27], {%r181, %r190, %r199, %r208};
	add.s32 	%r214, %r211, %r214;
	setp.lt.s32 	%p6, %r214, %r13;
	@%p6 bra 	$L__BB0_6;
$L__BB0_7:
	ret;

}


// ===== COMPILED SASS (sm_100) =====

	.target	sm_100

	.elftype	@"ET_EXEC"


//--------------------- .note.nv.tkinfo           --------------------------
	.section	.note.nv.tkinfo,"",@"SHT_NOTE"
	.sectionflags	@"SHF_NOTE_NV_TKINFO"
	.tkinfo
        /*0018*/ 	.word	0x00000002
        /*0030*/ 	.string	""
        /*0030*/ 	.string	"ptxas"
        /*0030*/ 	.string	"Cuda compilation tools, release 13.0, V13.0.88"
        /*0030*/ 	.string	"Build cuda_13.0.r13.0/compiler.36424714_0"
        /*0030*/ 	.string	"-arch sm_100 -m 64 "



//--------------------- .note.nv.cuinfo           --------------------------
	.section	.note.nv.cuinfo,"",@"SHT_NOTE"
	.sectionflags	@"SHF_NOTE_NV_CUINFO"
        /*0018*/ 	.short	0x0002
        /*001a*/ 	.short	0x0064
        /*001c*/ 	.short	0x0082
	.zero		2


//--------------------- .nv.info                  --------------------------
	.section	.nv.info,"",@"SHT_CUDA_INFO"
	.align	4


	//----- nvinfo : EIATTR_REGCOUNT
	.align		4
        /*0000*/ 	.byte	0x04, 0x2f
        /*0002*/ 	.short	(.L_1 - .L_0)
	.align		4
.L_0:
        /*0004*/ 	.word	index@(_Z32fused_mask_bias_add_scale_kernelILi8EEvPK6__halfPS0_S2_S2_PKfi)
        /*0008*/ 	.word	0x00000020


	//----- nvinfo : EIATTR_FRAME_SIZE
	.align		4
.L_1:
        /*000c*/ 	.byte	0x04, 0x11
        /*000e*/ 	.short	(.L_3 - .L_2)
	.align		4
.L_2:
        /*0010*/ 	.word	index@(_Z32fused_mask_bias_add_scale_kernelILi8EEvPK6__halfPS0_S2_S2_PKfi)
        /*0014*/ 	.word	0x00000000


	//----- nvinfo : EIATTR_MIN_STACK_SIZE
	.align		4
.L_3:
        /*0018*/ 	.byte	0x04, 0x12
        /*001a*/ 	.short	(.L_5 - .L_4)
	.align		4
.L_4:
        /*001c*/ 	.word	index@(_Z32fused_mask_bias_add_scale_kernelILi8EEvPK6__halfPS0_S2_S2_PKfi)
        /*0020*/ 	.word	0x00000000
.L_5:


//--------------------- .nv.compat                --------------------------
	.section	.nv.compat,"",@"SHT_CUDA_COMPAT_INFO"
	.align	4
        /*0000*/ 	.byte	0x02, 0x09, 0x00, 0x00, 0x02, 0x02, 0x01, 0x00, 0x02, 0x05, 0x05, 0x00, 0x03, 0x07, 0x01, 0x01
        /*0010*/ 	.byte	0x02, 0x03, 0x00, 0x00, 0x02, 0x06, 0x01, 0x00, 0x04, 0x0b, 0x08, 0x00, 0x09, 0x00, 0x00, 0x00
        /*0020*/ 	.byte	0x00, 0x00, 0x00, 0x00


//--------------------- .nv.info._Z32fused_mask_bias_add_scale_kernelILi8EEvPK6__halfPS0_S2_S2_PKfi --------------------------
	.section	.nv.info._Z32fused_mask_bias_add_scale_kernelILi8EEvPK6__halfPS0_S2_S2_PKfi,"",@"SHT_CUDA_INFO"
	.sectionflags	@""
	.align	4


	//----- nvinfo : EIATTR_CUDA_API_VERSION
	.align		4
        /*0000*/ 	.byte	0x04, 0x37
        /*0002*/ 	.short	(.L_7 - .L_6)
.L_6:
        /*0004*/ 	.word	0x00000082


	//----- nvinfo : EIATTR_KPARAM_INFO
	.align		4
.L_7:
        /*0008*/ 	.byte	0x04, 0x17
        /*000a*/ 	.short	(.L_9 - .L_8)
.L_8:
        /*000c*/ 	.word	0x00000000
        /*0010*/ 	.short	0x0005
        /*0012*/ 	.short	0x0028
        /*0014*/ 	.byte	0x00, 0xf0, 0x11, 0x00


	//----- nvinfo : EIATTR_KPARAM_INFO
	.align		4
.L_9:
        /*0018*/ 	.byte	0x04, 0x17
        /*001a*/ 	.short	(.L_11 - .L_10)
.L_10:
        /*001c*/ 	.word	0x00000000
        /*0020*/ 	.short	0x0004
        /*0022*/ 	.short	0x0020
        /*0024*/ 	.byte	0x00, 0xf5, 0x21, 0x00


	//----- nvinfo : EIATTR_KPARAM_INFO
	.align		4
.L_11:
        /*0028*/ 	.byte	0x04, 0x17
        /*002a*/ 	.short	(.L_13 - .L_12)
.L_12:
        /*002c*/ 	.word	0x00000000
        /*0030*/ 	.short	0x0003
        /*0032*/ 	.short	0x0018
        /*0034*/ 	.byte	0x00, 0xf5, 0x21, 0x00


	//----- nvinfo : EIATTR_KPARAM_INFO
	.align		4
.L_13:
        /*0038*/ 	.byte	0x04, 0x17
        /*003a*/ 	.short	(.L_15 - .L_14)
.L_14:
        /*003c*/ 	.word	0x00000000
        /*0040*/ 	.short	0x0002
        /*0042*/ 	.short	0x0010
        /*0044*/ 	.byte	0x00, 0xf5, 0x21, 0x00


	//----- nvinfo : EIATTR_KPARAM_INFO
	.align		4
.L_15:
        /*0048*/ 	.byte	0x04, 0x17
        /*004a*/ 	.short	(.L_17 - .L_16)
.L_16:
        /*004c*/ 	.word	0x00000000
        /*0050*/ 	.short	0x0001
        /*0052*/ 	.short	0x0008
        /*0054*/ 	.byte	0x00, 0xf5, 0x21, 0x00


	//----- nvinfo : EIATTR_KPARAM_INFO
	.align		4
.L_17:
        /*0058*/ 	.byte	0x04, 0x17
        /*005a*/ 	.short	(.L_19 - .L_18)
.L_18:
        /*005c*/ 	.word	0x00000000
        /*0060*/ 	.short	0x0000
        /*0062*/ 	.short	0x0000
        /*0064*/ 	.byte	0x00, 0xf5, 0x21, 0x00


	//----- nvinfo : EIATTR_SPARSE_MMA_MASK
	.align		4
.L_19:
        /*0068*/ 	.byte	0x03, 0x50
        /*006a*/ 	.short	0x0000


	//----- nvinfo : EIATTR_MAXREG_COUNT
	.align		4
        /*006c*/ 	.byte	0x03, 0x1b
        /*006e*/ 	.short	0x00ff


	//----- nvinfo : EIATTR_MERCURY_ISA_VERSION
	.align		4
        /*0070*/ 	.byte	0x03, 0x5f
        /*0072*/ 	.short	0x0101


	//----- nvinfo : EIATTR_VRC_CTA_INIT_COUNT
	.align		4
        /*0074*/ 	.byte	0x02, 0x4a
	.zero		1
	.zero		1


	//----- nvinfo : EIATTR_EXIT_INSTR_OFFSETS
	.align		4
        /*0078*/ 	.byte	0x04, 0x1c
        /*007a*/ 	.short	(.L_21 - .L_20)


	//   ....[0]....
.L_20:
        /*007c*/ 	.word	0x000000a0


	//   ....[1]....
        /*0080*/ 	.word	0x00000530


	//   ....[2]....
        /*0084*/ 	.word	0x00000b70


	//----- nvinfo : EIATTR_CRS_STACK_SIZE
	.align		4
.L_21:
        /*0088*/ 	.byte	0x04, 0x1e
        /*008a*/ 	.short	(.L_23 - .L_22)
.L_22:
        /*008c*/ 	.word	0x00000000


	//----- nvinfo : EIATTR_CBANK_PARAM_SIZE
	.align		4
.L_23:
        /*0090*/ 	.byte	0x03, 0x19
        /*0092*/ 	.short	0x002c


	//----- nvinfo : EIATTR_PARAM_CBANK
	.align		4
        /*0094*/ 	.byte	0x04, 0x0a
        /*0096*/ 	.short	(.L_25 - .L_24)
	.align		4
.L_24:
        /*0098*/ 	.word	index@(.nv.constant0._Z32fused_mask_bias_add_scale_kernelILi8EEvPK6__halfPS0_S2_S2_PKfi)
        /*009c*/ 	.short	0x0380
        /*009e*/ 	.short	0x002c


	//----- nvinfo : EIATTR_SW_WAR
	.align		4
.L_25:
        /*00a0*/ 	.byte	0x04, 0x36
        /*00a2*/ 	.short	(.L_27 - .L_26)
.L_26:
        /*00a4*/ 	.word	0x00000008
.L_27:


//--------------------- .nv.callgraph             --------------------------
	.section	.nv.callgraph,"",@"SHT_CUDA_CALLGRAPH"
	.align	4
	.sectionentsize	8
	.align		4
        /*0000*/ 	.word	0x00000000
	.align		4
        /*0004*/ 	.word	0xffffffff
	.align		4
        /*0008*/ 	.word	0x00000000
	.align		4
        /*000c*/ 	.word	0xfffffffe
	.align		4
        /*0010*/ 	.word	0x00000000
	.align		4
        /*0014*/ 	.word	0xfffffffd
	.align		4
        /*0018*/ 	.word	0x00000000
	.align		4
        /*001c*/ 	.word	0xfffffffc


//--------------------- .text._Z32fused_mask_bias_add_scale_kernelILi8EEvPK6__halfPS0_S2_S2_PKfi --------------------------
	.section	.text._Z32fused_mask_bias_add_scale_kernelILi8EEvPK6__halfPS0_S2_S2_PKfi,"ax",@progbits
	.align	128
        .global         _Z32fused_mask_bias_add_scale_kernelILi8EEvPK6__halfPS0_S2_S2_PKfi
        .type           _Z32fused_mask_bias_add_scale_kernelILi8EEvPK6__halfPS0_S2_S2_PKfi,@function
        .size           _Z32fused_mask_bias_add_scale_kernelILi8EEvPK6__halfPS0_S2_S2_PKfi,(.L_x_5 - _Z32fused_mask_bias_add_scale_kernelILi8EEvPK6__halfPS0_S2_S2_PKfi)
        .other          _Z32fused_mask_bias_add_scale_kernelILi8EEvPK6__halfPS0_S2_S2_PKfi,@"STO_CUDA_ENTRY STV_DEFAULT"
_Z32fused_mask_bias_add_scale_kernelILi8EEvPK6__halfPS0_S2_S2_PKfi:
.text._Z32fused_mask_bias_add_scale_kernelILi8EEvPK6__halfPS0_S2_S2_PKfi:
[----:B------:R-:W-:Y:S01]  /*0000*/  LDC R1, c[0x0][0x37c] ;  /* 0x0000df00ff017b82 */ /* 0x000fe20000000800 */
[----:B------:R-:W0:Y:S07]  /*0010*/  S2R R0, SR_TID.X ;  /* 0x0000000000007919 */ /* 0x000e2e0000002100 */
[----:B------:R-:W0:Y:S01]  /*0020*/  S2UR UR4, SR_CTAID.X ;  /* 0x00000000000479c3 */ /* 0x000e220000002500 */
[----:B------:R-:W1:Y:S07]  /*0030*/  LDCU UR6, c[0x0][0x3a8] ;  /* 0x00007500ff0677ac */ /* 0x000e6e0008000800 */
[----:B------:R-:W0:Y:S01]  /*0040*/  LDC R9, c[0x0][0x360] ;  /* 0x0000d800ff097b82 */ /* 0x000e220000000800 */
[----:B------:R-:W2:Y:S01]  /*0050*/  LDCU UR5, c[0x0][0x370] ;  /* 0x00006e00ff0577ac */ /* 0x000ea20008000800 */
[----:B0-----:R-:W-:-:S02]  /*0060*/  IMAD R0, R9, UR4, R0 ;  /* 0x0000000409007c24 */ /* 0x001fc4000f8e0200 */
[----:B--2---:R-:W-:-:S03]  /*0070*/  IMAD R9, R9, UR5, RZ ;  /* 0x0000000509097c24 */ /* 0x004fc6000f8e02ff */
[----:B------:R-:W-:-:S04]  /*0080*/  SHF.L.U32 R2, R0, 0x3, RZ ;  /* 0x0000000300027819 */ /* 0x000fc800000006ff */
[----:B-1----:R-:W-:-:S13]  /*0090*/  ISETP.GE.AND P0, PT, R2, UR6, PT ;  /* 0x0000000602007c0c */ /* 0x002fda000bf06270 */
[----:B------:R-:W-:Y:S05]  /*00a0*/  @P0 EXIT ;  /* 0x000000000000094d */ /* 0x000fea0003800000 */
[----:B------:R-:W0:Y:S01]  /*00b0*/  LDC.64 R4, c[0x0][0x3a0] ;  /* 0x0000e800ff047b82 */ /* 0x000e220000000a00 */
[----:B------:R-:W0:Y:S02]  /*00c0*/  LDCU.64 UR4, c[0x0][0x358] ;  /* 0x00006b00ff0477ac */ /* 0x000e240008000a00 */
[----:B0-----:R0:W2:Y:S01]  /*00d0*/  LDG.E R0, desc[UR4][R4.64] ;  /* 0x0000000404007981 */ /* 0x0010a2000c1e1900 */
[----:B------:R-:W-:Y:S01]  /*00e0*/  SHF.L.U32 R3, R9, 0x3, RZ ;  /* 0x0000000309037819 */ /* 0x000fe200000006ff */
[----:B------:R-:W-:Y:S03]  /*00f0*/  BSSY.RECONVERGENT B0, `(.L_x_0) ;  /* 0x0000043000007945 */ /* 0x000fe60003800200 */
[----:B------:R-:W1:Y:S01]  /*0100*/  I2F.U32.RP R8, R3 ;  /* 0x0000000300087306 */ /* 0x000e620000209000 */
[----:B------:R-:W-:Y:S02]  /*0110*/  VIADDMNMX R6, R3, R2, UR6, !PT ;  /* 0x0000000603067e46 */ /* 0x000fe4000f800102 */
[----:B------:R-:W-:-:S02]  /*0120*/  IADD3 R10, PT, PT, RZ, -R3, RZ ;  /* 0x80000003ff0a7210 */ /* 0x000fc40007ffe0ff */
[----:B------:R-:W-:Y:S02]  /*0130*/  IADD3 R11, PT, PT, -R3, R6, RZ ;  /* 0x00000006030b7210 */ /* 0x000fe40007ffe1ff */
[----:B------:R-:W-:Y:S02]  /*0140*/  MOV R6, R10 ;  /* 0x0000000a00067202 */ /* 0x000fe40000000f00 */
[----:B------:R-:W-:Y:S02]  /*0150*/  ISETP.NE.AND P0, PT, R11, R2, PT ;  /* 0x000000020b00720c */ /* 0x000fe40003f05270 */
[----:B------:R-:W-:Y:S02]  /*0160*/  ISETP.NE.U32.AND P2, PT, R3, RZ, PT ;  /* 0x000000ff0300720c */ /* 0x000fe40003f45070 */
[----:B0-----:R-:W-:Y:S01]  /*0170*/  SEL R4, RZ, 0x1, !P0 ;  /* 0x00000001ff047807 */ /* 0x001fe20004000000 */
[----:B-1----:R-:W0:Y:S02]  /*0180*/  MUFU.RCP R8, R8 ;  /* 0x0000000800087308 */ /* 0x002e240000001000 */
[----:B0-----:R-:W-:-:S06]  /*0190*/  IADD3 R7, PT, PT, R8, 0xffffffe, RZ ;  /* 0x0ffffffe08077810 */ /* 0x001fcc0007ffe0ff */
[----:B------:R-:W0:Y:S02]  /*01a0*/  F2I.FTZ.U32.TRUNC.NTZ R7, R7 ;  /* 0x0000000700077305 */ /* 0x000e24000021f000 */
[----:B0-----:R-:W-:Y:S02]  /*01b0*/  IMAD R5, R6, R7, RZ ;  /* 0x0000000706057224 */ /* 0x001fe400078e02ff */
[----:B------:R-:W-:-:S05]  /*01c0*/  HFMA2 R6, -RZ, RZ, 0, 0 ;  /* 0x00000000ff067431 */ /* 0x000fca00000001ff */
[----:B------:R-:W-:Y:S01]  /*01d0*/  IMAD.HI.U32 R5, R7, R5, R6 ;  /* 0x0000000507057227 */ /* 0x000fe200078e0006 */
[----:B------:R-:W-:-:S05]  /*01e0*/  IADD3 R6, PT, PT, R11, -R2, -R4 ;  /* 0x800000020b067210 */ /* 0x000fca0007ffe804 */
[----:B------:R-:W-:-:S05]  /*01f0*/  IMAD.HI.U32 R5, R5, R6, RZ ;  /* 0x0000000605057227 */ /* 0x000fca00078e00ff */
[----:B------:R-:W-:-:S05]  /*0200*/  IADD3 R7, PT, PT, -R5, RZ, RZ ;  /* 0x000000ff05077210 */ /* 0x000fca0007ffe1ff */
[----:B------:R-:W-:-:S05]  /*0210*/  IMAD R6, R3, R7, R6 ;  /* 0x0000000703067224 */ /* 0x000fca00078e0206 */
[----:B------:R-:W-:-:S13]  /*0220*/  ISETP.GE.U32.AND P0, PT, R6, R3, PT ;  /* 0x000000030600720c */ /* 0x000fda0003f06070 */
[----:B------:R-:W-:Y:S02]  /*0230*/  @P0 IADD3 R6, PT, PT, -R3, R6, RZ ;  /* 0x0000000603060210 */ /* 0x000fe40007ffe1ff */
[----:B------:R-:W-:Y:S02]  /*0240*/  @P0 IADD3 R5, PT, PT, R5, 0x1, RZ ;  /* 0x0000000105050810 */ /* 0x000fe40007ffe0ff */
[----:B------:R-:W-:-:S13]  /*0250*/  ISETP.GE.U32.AND P1, PT, R6, R3, PT ;  /* 0x000000030600720c */ /* 0x000fda0003f26070 */
[----:B------:R-:W-:Y:S02]  /*0260*/  @P1 IADD3 R5, PT, PT, R5, 0x1, RZ ;  /* 0x0000000105051810 */ /* 0x000fe40007ffe0ff */
[----:B------:R-:W-:-:S04]  /*0270*/  @!P2 LOP3.LUT R5, RZ, R3, RZ, 0x33, !PT ;  /* 0x00000003ff05a212 */ /* 0x000fc800078e33ff */
[----:B------:R-:W-:-:S04]  /*0280*/  IADD3 R4, PT, PT, R4, R5, RZ ;  /* 0x0000000504047210 */ /* 0x000fc80007ffe0ff */
[C---:B------:R-:W-:Y:S02]  /*0290*/  LOP3.LUT R5, R4.reuse, 0x3, RZ, 0xc0, !PT ;  /* 0x0000000304057812 */ /* 0x040fe400078ec0ff */
[----:B------:R-:W-:Y:S02]  /*02a0*/  ISETP.GE.U32.AND P0, PT, R4, 0x3, PT ;  /* 0x000000030400780c */ /* 0x000fe40003f06070 */
[----:B------:R-:W-:Y:S02]  /*02b0*/  ISETP.NE.AND P1, PT, R5, 0x3, PT ;  /* 0x000000030500780c */ /* 0x000fe40003f25270 */
[----:B--2---:R-:W-:-:S11]  /*02c0*/  F2FP.F16.F32.PACK_AB R0, RZ, R0 ;  /* 0x00000000ff00723e */ /* 0x004fd600000000ff */
[----:B------:R-:W-:Y:S05]  /*02d0*/  @!P1 BRA `(.L_x_1) ;  /* 0x0000000000909947 */ /* 0x000fea0003800000 */
[----:B------:R-:W0:Y:S01]  /*02e0*/  LDC.64 R14, c[0x0][0x380] ;  /* 0x0000e000ff0e7b82 */ /* 0x000e220000000a00 */
[----:B------:R-:W-:-:S04]  /*02f0*/  IADD3 R4, PT, PT, R4, 0x1, RZ ;  /* 0x0000000104047810 */ /* 0x000fc80007ffe0ff */
[----:B------:R-:W-:-:S03]  /*0300*/  LOP3.LUT R4, R4, 0x3, RZ, 0xc0, !PT ;  /* 0x0000000304047812 */ /* 0x000fc600078ec0ff */
[----:B------:R-:W1:Y:S01]  /*0310*/  LDC.64 R10, c[0x0][0x390] ;  /* 0x0000e400ff0a7b82 */ /* 0x000e620000000a00 */
[----:B------:R-:W-:-:S07]  /*0320*/  IADD3 R8, PT, PT, -R4, RZ, RZ ;  /* 0x000000ff04087210 */ /* 0x000fce0007ffe1ff */
[----:B------:R-:W2:Y:S01]  /*0330*/  LDC.64 R12, c[0x0][0x398] ;  /* 0x0000e600ff0c7b82 */ /* 0x000ea20000000a00 */
[----:B0-----:R-:W-:-:S04]  /*0340*/  IADD3 R14, P1, PT, R14, 0x8, RZ ;  /* 0x000000080e0e7810 */ /* 0x001fc80007f3e0ff */
[----:B------:R-:W-:-:S09]  /*0350*/  IADD3.X R15, PT, PT, RZ, R15, RZ, P1, !PT ;  /* 0x0000000fff0f7210 */ /* 0x000fd20000ffe4ff */
.L_x_2:
[----:B-1----:R-:W3:Y:S01]  /*0360*/  LDG.E R27, desc[UR4][R10.64] ;  /* 0x000000040a1b7981 */ /* 0x002ee2000c1e1900 */
[C---:B0-----:R-:W-:Y:S01]  /*0370*/  IMAD.WIDE R6, R2.reuse, 0x2, R14 ;  /* 0x0000000202067825 */ /* 0x041fe200078e020e */
[----:B------:R-:W0:Y:S02]  /*0380*/  LDC.64 R16, c[0x0][0x388] ;  /* 0x0000e200ff107b82 */ /* 0x000e240000000a00 */
[----:B------:R-:W4:Y:S04]  /*0390*/  LDG.E R23, desc[UR4][R10.64+0x8] ;  /* 0x000008040a177981 */ /* 0x000f28000c1e1900 */
[----:B------:R-:W5:Y:S04]  /*03a0*/  LDG.E R24, desc[UR4][R10.64+0x4] ;  /* 0x000004040a187981 */ /* 0x000f68000c1e1900 */
[----:B------:R-:W5:Y:S04]  /*03b0*/  LDG.E R5, desc[UR4][R10.64+0xc] ;  /* 0x00000c040a057981 */ /* 0x000f68000c1e1900 */
[----:B--2---:R-:W2:Y:S04]  /*03c0*/  LDG.E R29, desc[UR4][R12.64] ;  /* 0x000000040c1d7981 */ /* 0x004ea8000c1e1900 */
[----:B------:R-:W2:Y:S04]  /*03d0*/  LDG.E R4, desc[UR4][R6.64+-0x8] ;  /* 0xfffff80406047981 */ /* 0x000ea8000c1e1900 */
[----:B------:R-:W2:Y:S04]  /*03e0*/  LDG.E R18, desc[UR4][R6.64] ;  /* 0x0000000406127981 */ /* 0x000ea8000c1e1900 */
[----:B------:R-:W2:Y:S04]  /*03f0*/  LDG.E R25, desc[UR4][R12.64+0x8] ;  /* 0x000008040c197981 */ /* 0x000ea8000c1e1900 */
[----:B------:R-:W2:Y:S04]  /*0400*/  LDG.E R21, desc[UR4][R6.64+-0x4] ;  /* 0xfffffc0406157981 */ /* 0x000ea8000c1e1900 */
[----:B------:R1:W2:Y:S04]  /*0410*/  LDG.E R20, desc[UR4][R6.64+0x4] ;  /* 0x0000040406147981 */ /* 0x0002a8000c1e1900 */
[----:B------:R-:W2:Y:S04]  /*0420*/  LDG.E R22, desc[UR4][R12.64+0x4] ;  /* 0x000004040c167981 */ /* 0x000ea8000c1e1900 */
[----:B------:R-:W2:Y:S01]  /*0430*/  LDG.E R19, desc[UR4][R12.64+0xc] ;  /* 0x00000c040c137981 */ /* 0x000ea2000c1e1900 */
[----:B0-----:R-:W-:Y:S01]  /*0440*/  IMAD.WIDE R16, R2, 0x2, R16 ;  /* 0x0000000202107825 */ /* 0x001fe200078e0210 */
[----:B------:R-:W-:-:S04]  /*0450*/  IADD3 R8, PT, PT, R8, 0x1, RZ ;  /* 0x0000000108087810 */ /* 0x000fc80007ffe0ff */
[----:B------:R-:W-:Y:S02]  /*0460*/  ISETP.NE.AND P1, PT, R8, RZ, PT ;  /* 0x000000ff0800720c */ /* 0x000fe40003f25270 */
[----:B------:R-:W-:Y:S01]  /*0470*/  IADD3 R2, PT, PT, R3, R2, RZ ;  /* 0x0000000203027210 */ /* 0x000fe20007ffe0ff */
[-C--:B---3--:R-:W-:Y:S02]  /*0480*/  HMUL2 R27, R27, R0.reuse.H0_H0 ;  /* 0x200000001b1b7232 */ /* 0x088fe40000000000 */
[-C--:B----4-:R-:W-:Y:S02]  /*0490*/  HMUL2 R23, R23, R0.reuse.H0_H0 ;  /* 0x2000000017177232 */ /* 0x090fe40000000000 */
[-C--:B-----5:R-:W-:Y:S02]  /*04a0*/  HMUL2 R24, R24, R0.reuse.H0_H0 ;  /* 0x2000000018187232 */ /* 0x0a0fe40000000000 */
[----:B-1----:R-:W-:Y:S02]  /*04b0*/  HMUL2 R7, R5, R0.H0_H0 ;  /* 0x2000000005077232 */ /* 0x002fe40000000000 */
[----:B--2---:R-:W-:-:S02]  /*04c0*/  HFMA2 R4, R4, R27, R29 ;  /* 0x0000001b04047231 */ /* 0x004fc4000000001d */
[----:B------:R-:W-:Y:S02]  /*04d0*/  HFMA2 R6, R18, R23, R25 ;  /* 0x0000001712067231 */ /* 0x000fe40000000019 */
[----:B------:R-:W-:Y:S02]  /*04e0*/  HFMA2 R5, R21, R24, R22 ;  /* 0x0000001815057231 */ /* 0x000fe40000000016 */
[----:B------:R-:W-:-:S05]  /*04f0*/  HFMA2 R7, R20, R7, R19 ;  /* 0x0000000714077231 */ /* 0x000fca0000000013 */
[----:B------:R0:W-:Y:S01]  /*0500*/  STG.E.128 desc[UR4][R16.64], R4 ;  /* 0x0000000410007986 */ /* 0x0001e2000c101d04 */
[----:B------:R-:W-:Y:S05]  /*0510*/  @P1 BRA `(.L_x_2) ;  /* 0xfffffffc00901947 */ /* 0x000fea000383ffff */
.L_x_1:
[----:B------:R-:W-:Y:S05]  /*0520*/  BSYNC.RECONVERGENT B0 ;  /* 0x0000000000007941 */ /* 0x000fea0003800200 */
.L_x_0:
[----:B------:R-:W-:Y:S05]  /*0530*/  @!P0 EXIT ;  /* 0x000000000000894d */ /* 0x000fea0003800000 */
.L_x_3:
[----:B------:R-:W0:Y:S08]  /*0540*/  LDC.64 R10, c[0x0][0x390] ;  /* 0x0000e400ff0a7b82 */ /* 0x000e300000000a00 */
[----:B-1----:R-:W1:Y:S08]  /*0550*/  LDC.64 R14, c[0x0][0x380] ;  /* 0x0000e000ff0e7b82 */ /* 0x002e700000000a00 */
[----:B------:R-:W2:Y:S01]  /*0560*/  LDC.64 R12, c[0x0][0x398] ;  /* 0x0000e600ff0c7b82 */ /* 0x000ea20000000a00 */
[----:B0-----:R-:W3:Y:S07]  /*0570*/  LDG.E R5, desc[UR4][R10.64] ;  /* 0x000000040a057981 */ /* 0x001eee000c1e1900 */
[----:B------:R-:W0:Y:S01]  /*0580*/  LDC.64 R16, c[0x0][0x388] ;  /* 0x0000e200ff107b82 */ /* 0x000e220000000a00 */
[----:B------:R-:W4:Y:S01]  /*0590*/  LDG.E R27, desc[UR4][R10.64+0x8] ;  /* 0x000008040a1b7981 */ /* 0x000f22000c1e1900 */
[----:B-1----:R-:W-:-:S03]  /*05a0*/  IMAD.WIDE R14, R2, 0x2, R14 ;  /* 0x00000002020e7825 */ /* 0x002fc600078e020e */
[----:B------:R-:W5:Y:S04]  /*05b0*/  LDG.E R23, desc[UR4][R10.64+0x4] ;  /* 0x000004040a177981 */ /* 0x000f68000c1e1900 */
[----:B------:R-:W5:Y:S04]  /*05c0*/  LDG.E R29, desc[UR4][R10.64+0xc] ;  /* 0x00000c040a1d7981 */ /* 0x000f68000c1e1900 */
[----:B--2---:R-:W2:Y:S04]  /*05d0*/  LDG.E R21, desc[UR4][R12.64] ;  /* 0x000000040c157981 */ /* 0x004ea8000c1e1900 */
[----:B------:R-:W2:Y:S04]  /*05e0*/  LDG.E R6, desc[UR4][R12.64+0x8] ;  /* 0x000008040c067981 */ /* 0x000ea8000c1e1900 */
[----:B------:R-:W2:Y:S04]  /*05f0*/  LDG.E R4, desc[UR4][R14.64] ;  /* 0x000000040e047981 */ /* 0x000ea8000c1e1900 */
[----:B------:R-:W2:Y:S04]  /*0600*/  LDG.E R19, desc[UR4][R14.64+0x8] ;  /* 0x000008040e137981 */ /* 0x000ea8000c1e1900 */
[----:B------:R-:W2:Y:S04]  /*0610*/  LDG.E R25, desc[UR4][R12.64+0x4] ;  /* 0x000004040c197981 */ /* 0x000ea8000c1e1900 */
[----:B------:R-:W2:Y:S04]  /*0620*/  LDG.E R7, desc[UR4][R12.64+0xc] ;  /* 0x00000c040c077981 */ /* 0x000ea8000c1e1900 */
[----:B------:R-:W2:Y:S04]  /*0630*/  LDG.E R18, desc[UR4][R14.64+0x4] ;  /* 0x000004040e127981 */ /* 0x000ea8000c1e1900 */
[----:B------:R1:W2:Y:S01]  /*0640*/  LDG.E R8, desc[UR4][R14.64+0xc] ;  /* 0x00000c040e087981 */ /* 0x0002a2000c1e1900 */
[----:B0-----:R-:W-:-:S04]  /*0650*/  IMAD.WIDE R16, R2, 0x2, R16 ;  /* 0x0000000202107825 */ /* 0x001fc800078e0210 */
[----:B-1----:R-:W-:-:S04]  /*0660*/  IMAD.WIDE R14, R3, 0x2, R14 ;  /* 0x00000002030e7825 */ /* 0x002fc800078e020e */
[-C--:B---3--:R-:W-:Y:S02]  /*0670*/  HMUL2 R5, R5, R0.reuse.H0_H0 ;  /* 0x2000000005057232 */ /* 0x088fe40000000000 */
[-C--:B----4-:R-:W-:Y:S02]  /*0680*/  HMUL2 R27, R27, R0.reuse.H0_H0 ;  /* 0x200000001b1b7232 */ /* 0x090fe40000000000 */
[-C--:B-----5:R-:W-:Y:S02]  /*0690*/  HMUL2 R23, R23, R0.reuse.H0_H0 ;  /* 0x2000000017177232 */ /* 0x0a0fe40000000000 */
[----:B------:R-:W-:Y:S02]  /*06a0*/  HMUL2 R29, R29, R0.H0_H0 ;  /* 0x200000001d1d7232 */ /* 0x000fe40000000000 */
[----:B--2---:R-:W-:Y:S02]  /*06b0*/  HFMA2 R4, R4, R5, R21 ;  /* 0x0000000504047231 */ /* 0x004fe40000000015 */
[----:B------:R-:W-:-:S02]  /*06c0*/  HFMA2 R6, R19, R27, R6 ;  /* 0x0000001b13067231 */ /* 0x000fc40000000006 */
[----:B------:R-:W-:Y:S02]  /*06d0*/  HFMA2 R5, R18, R23, R25 ;  /* 0x0000001712057231 */ /* 0x000fe40000000019 */
[----:B------:R-:W-:-:S05]  /*06e0*/  HFMA2 R7, R8, R29, R7 ;  /* 0x0000001d08077231 */ /* 0x000fca0000000007 */
[----:B------:R0:W-:Y:S04]  /*06f0*/  STG.E.128 desc[UR4][R16.64], R4 ;  /* 0x0000000410007986 */ /* 0x0001e8000c101d04 */
[----:B------:R-:W2:Y:S04]  /*0700*/  LDG.E R21, desc[UR4][R10.64] ;  /* 0x000000040a157981 */ /* 0x000ea8000c1e1900 */
[----:B------:R-:W3:Y:S04]  /*0710*/  LDG.E R29, desc[UR4][R10.64+0x8] ;  /* 0x000008040a1d7981 */ /* 0x000ee8000c1e1900 */
[----:B------:R-:W4:Y:S04]  /*0720*/  LDG.E R25, desc[UR4][R10.64+0x4] ;  /* 0x000004040a197981 */ /* 0x000f28000c1e1900 */
[----:B------:R-:W5:Y:S04]  /*0730*/  LDG.E R24, desc[UR4][R10.64+0xc] ;  /* 0x00000c040a187981 */ /* 0x000f68000c1e1900 */
[----:B------:R-:W5:Y:S04]  /*0740*/  LDG.E R20, desc[UR4][R14.64] ;  /* 0x000000040e147981 */ /* 0x000f68000c1e1900 */
[----:B------:R-:W5:Y:S04]  /*0750*/  LDG.E R23, desc[UR4][R12.64] ;  /* 0x000000040c177981 */ /* 0x000f68000c1e1900 */
[----:B------:R-:W5:Y:S04]  /*0760*/  LDG.E R19, desc[UR4][R14.64+0x8] ;  /* 0x000008040e137981 */ /* 0x000f68000c1e1900 */
[----:B------:R-:W5:Y:S04]  /*0770*/  LDG.E R18, desc[UR4][R12.64+0x8] ;  /* 0x000008040c127981 */ /* 0x000f68000c1e1900 */
[----:B------:R-:W5:Y:S04]  /*0780*/  LDG.E R22, desc[UR4][R14.64+0x4] ;  /* 0x000004040e167981 */ /* 0x000f68000c1e1900 */
[----:B------:R-:W5:Y:S04]  /*0790*/  LDG.E R27, desc[UR4][R12.64+0x4] ;  /* 0x000004040c1b7981 */ /* 0x000f68000c1e1900 */
[----:B0-----:R0:W5:Y:S04]  /*07a0*/  LDG.E R7, desc[UR4][R14.64+0xc] ;  /* 0x00000c040e077981 */ /* 0x001168000c1e1900 */
[----:B------:R-:W5:Y:S01]  /*07b0*/  LDG.E R8, desc[UR4][R12.64+0xc] ;  /* 0x00000c040c087981 */ /* 0x000f62000c1e1900 */
[----:B------:R-:W-:-:S04]  /*07c0*/  IMAD.WIDE R16, R3, 0x2, R16 ;  /* 0x0000000203107825 */ /* 0x000fc800078e0210 */
[----:B0-----:R-:W-:-:S04]  /*07d0*/  IMAD.WIDE R14, R3, 0x2, R14 ;  /* 0x00000002030e7825 */ /* 0x001fc800078e020e */
[-C--:B--2---:R-:W-:Y:S02]  /*07e0*/  HMUL2 R4, R21, R0.reuse.H0_H0 ;  /* 0x2000000015047232 */ /* 0x084fe40000000000 */
[-C--:B---3--:R-:W-:Y:S02]  /*07f0*/  HMUL2 R6, R29, R0.reuse.H0_H0 ;  /* 0x200000001d067232 */ /* 0x088fe40000000000 */
[-C--:B----4-:R-:W-:Y:S02]  /*0800*/  HMUL2 R5, R25, R0.reuse.H0_H0 ;  /* 0x2000000019057232 */ /* 0x090fe40000000000 */
[----:B-----5:R-:W-:Y:S02]  /*0810*/  HMUL2 R24, R24, R0.H0_H0 ;  /* 0x2000000018187232 */ /* 0x020fe40000000000 */
[----:B------:R-:W-:Y:S02]  /*0820*/  HFMA2 R4, R20, R4, R23 ;  /* 0x0000000414047231 */ /* 0x000fe40000000017 */
        /* <DEDUP_REMOVED lines=34> */
[----:B0-----:R-:W5:Y:S04]  /*0a50*/  LDG.E R7, desc[UR4][R12.64+0x8] ;  /* 0x000008040c077981 */ /* 0x001f68000c1e1900 */
[----:B------:R-:W5:Y:S04]  /*0a60*/  LDG.E R20, desc[UR4][R14.64+0x4] ;  /* 0x000004040e147981 */ /* 0x000f68000c1e1900 */
[----:B------:R-:W5:Y:S04]  /*0a70*/  LDG.E R22, desc[UR4][R14.64+0xc] ;  /* 0x00000c040e167981 */ /* 0x000f68000c1e1900 */
[----:B------:R-:W5:Y:S04]  /*0a80*/  LDG.E R25, desc[UR4][R12.64+0x4] ;  /* 0x000004040c197981 */ /* 0x000f68000c1e1900 */
[----:B------:R-:W5:Y:S01]  /*0a90*/  LDG.E R24, desc[UR4][R12.64+0xc] ;  /* 0x00000c040c187981 */ /* 0x000f62000c1e1900 */
[----:B------:R-:W-:Y:S01]  /*0aa0*/  IMAD.WIDE R16, R3, 0x2, R16 ;  /* 0x0000000203107825 */ /* 0x000fe200078e0210 */
[----:B------:R-:W-:-:S04]  /*0ab0*/  LEA R2, R9, R2, 0x5 ;  /* 0x0000000209027211 */ /* 0x000fc800078e28ff */
[----:B------:R-:W-:Y:S01]  /*0ac0*/  ISETP.GE.AND P0, PT, R2, UR6, PT ;  /* 0x0000000602007c0c */ /* 0x000fe2000bf06270 */
        /* <DEDUP_REMOVED lines=8> */
[----:B------:R1:W-:Y:S01]  /*0b50*/  STG.E.128 desc[UR4][R16.64], R4 ;  /* 0x0000000410007986 */ /* 0x0003e2000c101d04 */
[----:B------:R-:W-:Y:S05]  /*0b60*/  @!P0 BRA `(.L_x_3) ;  /* 0xfffffff800748947 */ /* 0x000fea000383ffff */
[----:B------:R-:W-:Y:S05]  /*0b70*/  EXIT ;  /* 0x000000000000794d */ /* 0x000fea0003800000 */
.L_x_4:
[----:B------:R-:W-:-:S00]  /*0b80*/  BRA `(.L_x_4) ;  /* 0xfffffffc00fc7947 */ /* 0x000fc0000383ffff */
[----:B------:R-:W-:-:S00]  /*0b90*/  NOP ;  /* 0x0000000000007918 */ /* 0x000fc00000000000 */
        /* <DEDUP_REMOVED lines=14> */
.L_x_5:


//--------------------- .nv.shared.reserved.0     --------------------------
	.section	.nv.shared.reserved.0,"aw",@nobits
	.weak		__nv_reservedSMEM_offset_0_alias
	.size		__nv_reservedSMEM_offset_0_alias, 0, 64
	.other		__nv_reservedSMEM_offset_0_alias,@"STO_CUDA_RESERVED_SHARED STV_DEFAULT"
__nv_reservedSMEM_offset_0_alias:
	.zero		0
	.zero		64


//--------------------- .nv.constant0._Z32fused_mask_bias_add_scale_kernelILi8EEvPK6__halfPS0_S2_S2_PKfi --------------------------
	.section	.nv.constant0._Z32fused_mask_bias_add_scale_kernelILi8EEvPK6__halfPS0_S2_S2_PKfi,"a",@progbits
	.sectionflags	@""
	.align	4
.nv.constant0._Z32fused_mask_bias_add_scale_kernelILi8EEvPK6__halfPS0_S2_S2_PKfi:
	.zero		940


//--------------------- SYMBOLS --------------------------

	.type		.nv.reservedSmem.offset0,@object
	.size		.nv.reservedSmem.offset0,0x4
